//
// Generated by NVIDIA NVVM Compiler
//
// Compiler Build ID: CL-36424714
// Cuda compilation tools, release 13.0, V13.0.88
// Based on NVVM 20.0.0
//

.version 9.0
.target sm_100
.address_size 64

	// .globl	_Z6kernelPfPd

.visible .entry _Z6kernelPfPd(
	.param .u64 .ptr .align 1 _Z6kernelPfPd_param_0,
	.param .u64 .ptr .align 1 _Z6kernelPfPd_param_1
)
{
	.reg .pred 	%p<2>;
	.reg .b32 	%r<7>;
	.reg .b64 	%rd<6>;

	ld.param.u64 	%rd1, [_Z6kernelPfPd_param_0];
	ld.param.u64 	%rd2, [_Z6kernelPfPd_param_1];
	mov.u32 	%r1, %ctaid.x;
	mov.u32 	%r2, %ntid.x;
	mul.lo.s32 	%r3, %r1, %r2;
	mov.u32 	%r4, %tid.x;
	neg.s32 	%r5, %r4;
	setp.ne.s32 	%p1, %r3, %r5;
	@%p1 bra 	$L__BB0_2;
	cvta.to.global.u64 	%rd3, %rd1;
	cvta.to.global.u64 	%rd4, %rd2;
	mov.b32 	%r6, 1124073472;
	st.global.u32 	[%rd3], %r6;
	mov.b64 	%rd5, 4638707616226795252;
	st.global.u64 	[%rd4], %rd5;
$L__BB0_2:
	ret;

}


// ===== COMPILED SASS (sm_100) =====

	.target	sm_100

	.elftype	@"ET_EXEC"


//--------------------- .note.nv.tkinfo           --------------------------
	.section	.note.nv.tkinfo,"",@"SHT_NOTE"
	.sectionflags	@"SHF_NOTE_NV_TKINFO"
	.tkinfo
        /*0018*/ 	.word	0x00000002
        /*0030*/ 	.string	""
        /*0030*/ 	.string	"ptxas"
        /*0030*/ 	.string	"Cuda compilation tools, release 13.0, V13.0.88"
        /*0030*/ 	.string	"Build cuda_13.0.r13.0/compiler.36424714_0"
        /*0030*/ 	.string	"-arch sm_100 -m 64 "



//--------------------- .note.nv.cuinfo           --------------------------
	.section	.note.nv.cuinfo,"",@"SHT_NOTE"
	.sectionflags	@"SHF_NOTE_NV_CUINFO"
        /*0018*/ 	.short	0x0002
        /*001a*/ 	.short	0x0064
        /*001c*/ 	.short	0x0082
	.zero		2


//--------------------- .nv.info                  --------------------------
	.section	.nv.info,"",@"SHT_CUDA_INFO"
	.align	4


	//----- nvinfo : EIATTR_REGCOUNT
	.align		4
        /*0000*/ 	.byte	0x04, 0x2f
        /*0002*/ 	.short	(.L_1 - .L_0)
	.align		4
.L_0:
        /*0004*/ 	.word	index@(_Z6kernelPfPd)
        /*0008*/ 	.word	0x0000000c


	//----- nvinfo : EIATTR_FRAME_SIZE
	.align		4
.L_1:
        /*000c*/ 	.byte	0x04, 0x11
        /*000e*/ 	.short	(.L_3 - .L_2)
	.align		4
.L_2:
        /*0010*/ 	.word	index@(_Z6kernelPfPd)
        /*0014*/ 	.word	0x00000000


	//----- nvinfo : EIATTR_MIN_STACK_SIZE
	.align		4
.L_3:
        /*0018*/ 	.byte	0x04, 0x12
        /*001a*/ 	.short	(.L_5 - .L_4)
	.align		4
.L_4:
        /*001c*/ 	.word	index@(_Z6kernelPfPd)
        /*0020*/ 	.word	0x00000000
.L_5:


//--------------------- .nv.compat                --------------------------
	.section	.nv.compat,"",@"SHT_CUDA_COMPAT_INFO"
	.align	4
        /*0000*/ 	.byte	0x02, 0x09, 0x00, 0x00, 0x02, 0x02, 0x01, 0x00, 0x02, 0x05, 0x05, 0x00, 0x03, 0x07, 0x01, 0x01
        /*0010*/ 	.byte	0x02, 0x03, 0x00, 0x00, 0x02, 0x06, 0x01, 0x00, 0x04, 0x0b, 0x08, 0x00, 0x09, 0x00, 0x00, 0x00
        /*0020*/ 	.byte	0x00, 0x00, 0x00, 0x00


//--------------------- .nv.info._Z6kernelPfPd    --------------------------
	.section	.nv.info._Z6kernelPfPd,"",@"SHT_CUDA_INFO"
	.sectionflags	@""
	.align	4


	//----- nvinfo : EIATTR_CUDA_API_VERSION
	.align		4
        /*0000*/ 	.byte	0x04, 0x37
        /*0002*/ 	.short	(.L_7 - .L_6)
.L_6:
        /*0004*/ 	.word	0x00000082


	//----- nvinfo : EIATTR_KPARAM_INFO
	.align		4
.L_7:
        /*0008*/ 	.byte	0x04, 0x17
        /*000a*/ 	.short	(.L_9 - .L_8)
.L_8:
        /*000c*/ 	.word	0x00000000
        /*0010*/ 	.short	0x0001
        /*0012*/ 	.short	0x0008
        /*0014*/ 	.byte	0x00, 0xf5, 0x21, 0x00


	//----- nvinfo : EIATTR_KPARAM_INFO
	.align		4
.L_9:
        /*0018*/ 	.byte	0x04, 0x17
        /*001a*/ 	.short	(.L_11 - .L_10)
.L_10:
        /*001c*/ 	.word	0x00000000
        /*0020*/ 	.short	0x0000
        /*0022*/ 	.short	0x0000
        /*0024*/ 	.byte	0x00, 0xf5, 0x21, 0x00


	//----- nvinfo : EIATTR_SPARSE_MMA_MASK
	.align		4
.L_11:
        /*0028*/ 	.byte	0x03, 0x50
        /*002a*/ 	.short	0x0000


	//----- nvinfo : EIATTR_MAXREG_COUNT
	.align		4
        /*002c*/ 	.byte	0x03, 0x1b
        /*002e*/ 	.short	0x00ff


	//----- nvinfo : EIATTR_MERCURY_ISA_VERSION
	.align		4
        /*0030*/ 	.byte	0x03, 0x5f
        /*0032*/ 	.short	0x0101


	//----- nvinfo : EIATTR_VRC_CTA_INIT_COUNT
	.align		4
        /*0034*/ 	.byte	0x02, 0x4a
	.zero		1
	.zero		1


	//----- nvinfo : EIATTR_EXIT_INSTR_OFFSETS
	.align		4
        /*0038*/ 	.byte	0x04, 0x1c
        /*003a*/ 	.short	(.L_13 - .L_12)


	//   ....[0]....
.L_12:
        /*003c*/ 	.word	0x00000070


	//   ....[1]....
        /*0040*/ 	.word	0x00000100


	//----- nvinfo : EIATTR_CBANK_PARAM_SIZE
	.align		4
.L_13:
        /*0044*/ 	.byte	0x03, 0x19
        /*0046*/ 	.short	0x0010


	//----- nvinfo : EIATTR_PARAM_CBANK
	.align		4
        /*0048*/ 	.byte	0x04, 0x0a
        /*004a*/ 	.short	(.L_15 - .L_14)
	.align		4
.L_14:
        /*004c*/ 	.word	index@(.nv.constant0._Z6kernelPfPd)
        /*0050*/ 	.short	0x0380
        /*0052*/ 	.short	0x0010


	//----- nvinfo : EIATTR_SW_WAR
	.align		4
.L_15:
        /*0054*/ 	.byte	0x04, 0x36
        /*0056*/ 	.short	(.L_17 - .L_16)
.L_16:
        /*0058*/ 	.word	0x00000008
.L_17:


//--------------------- .nv.callgraph             --------------------------
	.section	.nv.callgraph,"",@"SHT_CUDA_CALLGRAPH"
	.align	4
	.sectionentsize	8
	.align		4
        /*0000*/ 	.word	0x00000000
	.align		4
        /*0004*/ 	.word	0xffffffff
	.align		4
        /*0008*/ 	.word	0x00000000
	.align		4
        /*000c*/ 	.word	0xfffffffe
	.align		4
        /*0010*/ 	.word	0x00000000
	.align		4
        /*0014*/ 	.word	0xfffffffd
	.align		4
        /*0018*/ 	.word	0x00000000
	.align		4
        /*001c*/ 	.word	0xfffffffc


//--------------------- .text._Z6kernelPfPd       --------------------------
	.section	.text._Z6kernelPfPd,"ax",@progbits
	.align	128
        .global         _Z6kernelPfPd
        .type           _Z6kernelPfPd,@function
        .size           _Z6kernelPfPd,(.L_x_1 - _Z6kernelPfPd)
        .other          _Z6kernelPfPd,@"STO_CUDA_ENTRY STV_DEFAULT"
_Z6kernelPfPd:
.text._Z6kernelPfPd:
[----:B------:R-:W-:Y:S01]  /*0000*/  LDC R1, c[0x0][0x37c] ;  /* 0x0000df00ff017b82 */ /* 0x000fe20000000800 */
[----:B------:R-:W0:Y:S07]  /*0010*/  S2R R0, SR_TID.X ;  /* 0x0000000000007919 */ /* 0x000e2e0000002100 */
[----:B------:R-:W1:Y:S01]  /*0020*/  S2UR UR4, SR_CTAID.X ;  /* 0x00000000000479c3 */ /* 0x000e620000002500 */
[----:B------:R-:W1:Y:S02]  /*0030*/  LDCU UR5, c[0x0][0x360] ;  /* 0x00006c00ff0577ac */ /* 0x000e640008000800 */
[----:B-1----:R-:W-:Y:S01]  /*0040*/  UIMAD UR4, UR4, UR5, URZ ;  /* 0x00000005040472a4 */ /* 0x002fe2000f8e02ff */
[----:B0-----:R-:W-:-:S05]  /*0050*/  IMAD.MOV R0, RZ, RZ, -R0 ;  /* 0x000000ffff007224 */ /* 0x001fca00078e0a00 */
[----:B------:R-:W-:-:S13]  /*0060*/  ISETP.NE.AND P0, PT, R0, UR4, PT ;  /* 0x0000000400007c0c */ /* 0x000fda000bf05270 */
[----:B------:R-:W-:Y:S05]  /*0070*/  @P0 EXIT ;  /* 0x000000000000094d */ /* 0x000fea0003800000 */
[----:B------:R-:W0:Y:S01]  /*0080*/  LDC.64 R2, c[0x0][0x380] ;  /* 0x0000e000ff027b82 */ /* 0x000e220000000a00 */
[----:B------:R-:W0:Y:S01]  /*0090*/  LDCU.64 UR4, c[0x0][0x358] ;  /* 0x00006b00ff0477ac */ /* 0x000e220008000a00 */
[----:B------:R-:W-:Y:S02]  /*00a0*/  HFMA2 R6, -RZ, RZ, 3.1948089599609375e-05, -445 ;  /* 0x0218def4ff067431 */ /* 0x000fe400000001ff */
[----:B------:R-:W-:Y:S01]  /*00b0*/  IMAD.MOV.U32 R9, RZ, RZ, 0x43000000 ;  /* 0x43000000ff097424 */ /* 0x000fe200078e00ff */
[----:B------:R-:W-:-:S03]  /*00c0*/  MOV R7, 0x40600000 ;  /* 0x4060000000077802 */ /* 0x000fc60000000f00 */
[----:B------:R-:W1:Y:S01]  /*00d0*/  LDC.64 R4, c[0x0][0x388] ;  /* 0x0000e200ff047b82 */ /* 0x000e620000000a00 */
[----:B0-----:R-:W-:Y:S04]  /*00e0*/  STG.E desc[UR4][R2.64], R9 ;  /* 0x0000000902007986 */ /* 0x001fe8000c101904 */
[----:B-1----:R-:W-:Y:S01]  /*00f0*/  STG.E.64 desc[UR4][R4.64], R6 ;  /* 0x0000000604007986 */ /* 0x002fe2000c101b04 */
[----:B------:R-:W-:Y:S05]  /*0100*/  EXIT ;  /* 0x000000000000794d */ /* 0x000fea0003800000 */
.L_x_0:
[----:B------:R-:W-:-:S00]  /*0110*/  BRA `(.L_x_0) ;  /* 0xfffffffc00fc7947 */ /* 0x000fc0000383ffff */
[----:B------:R-:W-:-:S00]  /*0120*/  NOP ;  /* 0x0000000000007918 */ /* 0x000fc00000000000 */
        /* <DEDUP_REMOVED lines=13> */
.L_x_1:


//--------------------- .nv.shared.reserved.0     --------------------------
	.section	.nv.shared.reserved.0,"aw",@nobits
	.weak		__nv_reservedSMEM_offset_0_alias
	.size		__nv_reservedSMEM_offset_0_alias, 0, 64
	.other		__nv_reservedSMEM_offset_0_alias,@"STO_CUDA_RESERVED_SHARED STV_DEFAULT"
__nv_reservedSMEM_offset_0_alias:
	.zero		0
	.zero		64


//--------------------- .nv.constant0._Z6kernelPfPd --------------------------
	.section	.nv.constant0._Z6kernelPfPd,"a",@progbits
	.sectionflags	@""
	.align	4
.nv.constant0._Z6kernelPfPd:
	.zero		912


//--------------------- SYMBOLS --------------------------

	.type		.nv.reservedSmem.offset0,@object
	.size		.nv.reservedSmem.offset0,0x4
